//
// Generated by NVIDIA NVVM Compiler
//
// Compiler Build ID: CL-36424714
// Cuda compilation tools, release 13.0, V13.0.88
// Based on NVVM 20.0.0
//

.version 9.0
.target sm_100
.address_size 64

	// .globl	_Z10dkernelaosP7nodeAOS

.visible .entry _Z10dkernelaosP7nodeAOS(
	.param .u64 .ptr .align 1 _Z10dkernelaosP7nodeAOS_param_0
)
{
	.reg .b16 	%rs<2>;
	.reg .b32 	%r<5>;
	.reg .b64 	%rd<6>;

	ld.param.u64 	%rd1, [_Z10dkernelaosP7nodeAOS_param_0];
	cvta.to.global.u64 	%rd2, %rd1;
	mov.u32 	%r1, %ctaid.x;
	mov.u32 	%r2, %ntid.x;
	mov.u32 	%r3, %tid.x;
	mad.lo.s32 	%r4, %r1, %r2, %r3;
	mul.wide.u32 	%rd3, %r4, 24;
	add.s64 	%rd4, %rd2, %rd3;
	st.global.u32 	[%rd4], %r4;
	mov.b64 	%rd5, 0;
	st.global.u64 	[%rd4+8], %rd5;
	mov.b16 	%rs1, 99;
	st.global.u8 	[%rd4+16], %rs1;
	ret;

}
	// .globl	_Z10dkernelsoaPiPdPc
.visible .entry _Z10dkernelsoaPiPdPc(
	.param .u64 .ptr .align 1 _Z10dkernelsoaPiPdPc_param_0,
	.param .u64 .ptr .align 1 _Z10dkernelsoaPiPdPc_param_1,
	.param .u64 .ptr .align 1 _Z10dkernelsoaPiPdPc_param_2
)
{
	.reg .b16 	%rs<2>;
	.reg .b32 	%r<5>;
	.reg .b64 	%rd<14>;

	ld.param.u64 	%rd1, [_Z10dkernelsoaPiPdPc_param_0];
	ld.param.u64 	%rd2, [_Z10dkernelsoaPiPdPc_param_1];
	ld.param.u64 	%rd3, [_Z10dkernelsoaPiPdPc_param_2];
	cvta.to.global.u64 	%rd4, %rd3;
	cvta.to.global.u64 	%rd5, %rd2;
	cvta.to.global.u64 	%rd6, %rd1;
	mov.u32 	%r1, %ctaid.x;
	mov.u32 	%r2, %ntid.x;
	mov.u32 	%r3, %tid.x;
	mad.lo.s32 	%r4, %r1, %r2, %r3;
	cvt.u64.u32 	%rd7, %r4;
	mul.wide.u32 	%rd8, %r4, 4;
	add.s64 	%rd9, %rd6, %rd8;
	st.global.u32 	[%rd9], %r4;
	mul.wide.u32 	%rd10, %r4, 8;
	add.s64 	%rd11, %rd5, %rd10;
	mov.b64 	%rd12, 0;
	st.global.u64 	[%rd11], %rd12;
	add.s64 	%rd13, %rd4, %rd7;
	mov.b16 	%rs1, 100;
	st.global.u8 	[%rd13], %rs1;
	ret;

}


// ===== COMPILED SASS (sm_100) =====

	.target	sm_100

	.elftype	@"ET_EXEC"


//--------------------- .note.nv.tkinfo           --------------------------
	.section	.note.nv.tkinfo,"",@"SHT_NOTE"
	.sectionflags	@"SHF_NOTE_NV_TKINFO"
	.tkinfo
        /*0018*/ 	.word	0x00000002
        /*0030*/ 	.string	""
        /*0030*/ 	.string	"ptxas"
        /*0030*/ 	.string	"Cuda compilation tools, release 13.0, V13.0.88"
        /*0030*/ 	.string	"Build cuda_13.0.r13.0/compiler.36424714_0"
        /*0030*/ 	.string	"-arch sm_100 -m 64 "



//--------------------- .note.nv.cuinfo           --------------------------
	.section	.note.nv.cuinfo,"",@"SHT_NOTE"
	.sectionflags	@"SHF_NOTE_NV_CUINFO"
        /*0018*/ 	.short	0x0002
        /*001a*/ 	.short	0x0064
        /*001c*/ 	.short	0x0082
	.zero		2


//--------------------- .nv.info                  --------------------------
	.section	.nv.info,"",@"SHT_CUDA_INFO"
	.align	4


	//----- nvinfo : EIATTR_REGCOUNT
	.align		4
        /*0000*/ 	.byte	0x04, 0x2f
        /*0002*/ 	.short	(.L_1 - .L_0)
	.align		4
.L_0:
        /*0004*/ 	.word	index@(_Z10dkernelaosP7nodeAOS)
        /*0008*/ 	.word	0x00000008


	//----- nvinfo : EIATTR_FRAME_SIZE
	.align		4
.L_1:
        /*000c*/ 	.byte	0x04, 0x11
        /*000e*/ 	.short	(.L_3 - .L_2)
	.align		4
.L_2:
        /*0010*/ 	.word	index@(_Z10dkernelaosP7nodeAOS)
        /*0014*/ 	.word	0x00000000


	//----- nvinfo : EIATTR_REGCOUNT
	.align		4
.L_3:
        /*0018*/ 	.byte	0x04, 0x2f
        /*001a*/ 	.short	(.L_5 - .L_4)
	.align		4
.L_4:
        /*001c*/ 	.word	index@(_Z10dkernelsoaPiPdPc)
        /*0020*/ 	.word	0x0000000c


	//----- nvinfo : EIATTR_FRAME_SIZE
	.align		4
.L_5:
        /*0024*/ 	.byte	0x04, 0x11
        /*0026*/ 	.short	(.L_7 - .L_6)
	.align		4
.L_6:
        /*0028*/ 	.word	index@(_Z10dkernelsoaPiPdPc)
        /*002c*/ 	.word	0x00000000


	//----- nvinfo : EIATTR_MIN_STACK_SIZE
	.align		4
.L_7:
        /*0030*/ 	.byte	0x04, 0x12
        /*0032*/ 	.short	(.L_9 - .L_8)
	.align		4
.L_8:
        /*0034*/ 	.word	index@(_Z10dkernelsoaPiPdPc)
        /*0038*/ 	.word	0x00000000


	//----- nvinfo : EIATTR_MIN_STACK_SIZE
	.align		4
.L_9:
        /*003c*/ 	.byte	0x04, 0x12
        /*003e*/ 	.short	(.L_11 - .L_10)
	.align		4
.L_10:
        /*0040*/ 	.word	index@(_Z10dkernelaosP7nodeAOS)
        /*0044*/ 	.word	0x00000000
.L_11:


//--------------------- .nv.compat                --------------------------
	.section	.nv.compat,"",@"SHT_CUDA_COMPAT_INFO"
	.align	4
        /*0000*/ 	.byte	0x02, 0x09, 0x00, 0x00, 0x02, 0x02, 0x01, 0x00, 0x02, 0x05, 0x05, 0x00, 0x03, 0x07, 0x01, 0x01
        /*0010*/ 	.byte	0x02, 0x03, 0x00, 0x00, 0x02, 0x06, 0x01, 0x00, 0x04, 0x0b, 0x08, 0x00, 0x09, 0x00, 0x00, 0x00
        /*0020*/ 	.byte	0x00, 0x00, 0x00, 0x00


//--------------------- .nv.info._Z10dkernelsoaPiPdPc --------------------------
	.section	.nv.info._Z10dkernelsoaPiPdPc,"",@"SHT_CUDA_INFO"
	.sectionflags	@""
	.align	4


	//----- nvinfo : EIATTR_CUDA_API_VERSION
	.align		4
        /*0000*/ 	.byte	0x04, 0x37
        /*0002*/ 	.short	(.L_13 - .L_12)
.L_12:
        /*0004*/ 	.word	0x00000082


	//----- nvinfo : EIATTR_KPARAM_INFO
	.align		4
.L_13:
        /*0008*/ 	.byte	0x04, 0x17
        /*000a*/ 	.short	(.L_15 - .L_14)
.L_14:
        /*000c*/ 	.word	0x00000000
        /*0010*/ 	.short	0x0002
        /*0012*/ 	.short	0x0010
        /*0014*/ 	.byte	0x00, 0xf5, 0x21, 0x00


	//----- nvinfo : EIATTR_KPARAM_INFO
	.align		4
.L_15:
        /*0018*/ 	.byte	0x04, 0x17
        /*001a*/ 	.short	(.L_17 - .L_16)
.L_16:
        /*001c*/ 	.word	0x00000000
        /*0020*/ 	.short	0x0001
        /*0022*/ 	.short	0x0008
        /*0024*/ 	.byte	0x00, 0xf5, 0x21, 0x00


	//----- nvinfo : EIATTR_KPARAM_INFO
	.align		4
.L_17:
        /*0028*/ 	.byte	0x04, 0x17
        /*002a*/ 	.short	(.L_19 - .L_18)
.L_18:
        /*002c*/ 	.word	0x00000000
        /*0030*/ 	.short	0x0000
        /*0032*/ 	.short	0x0000
        /*0034*/ 	.byte	0x00, 0xf5, 0x21, 0x00


	//----- nvinfo : EIATTR_SPARSE_MMA_MASK
	.align		4
.L_19:
        /*0038*/ 	.byte	0x03, 0x50
        /*003a*/ 	.short	0x0000


	//----- nvinfo : EIATTR_MAXREG_COUNT
	.align		4
        /*003c*/ 	.byte	0x03, 0x1b
        /*003e*/ 	.short	0x00ff


	//----- nvinfo : EIATTR_MERCURY_ISA_VERSION
	.align		4
        /*0040*/ 	.byte	0x03, 0x5f
        /*0042*/ 	.short	0x0101


	//----- nvinfo : EIATTR_VRC_CTA_INIT_COUNT
	.align		4
        /*0044*/ 	.byte	0x02, 0x4a
	.zero		1
	.zero		1


	//----- nvinfo : EIATTR_EXIT_INSTR_OFFSETS
	.align		4
        /*0048*/ 	.byte	0x04, 0x1c
        /*004a*/ 	.short	(.L_21 - .L_20)


	//   ....[0]....
.L_20:
        /*004c*/ 	.word	0x00000110


	//----- nvinfo : EIATTR_CBANK_PARAM_SIZE
	.align		4
.L_21:
        /*0050*/ 	.byte	0x03, 0x19
        /*0052*/ 	.short	0x0018


	//----- nvinfo : EIATTR_PARAM_CBANK
	.align		4
        /*0054*/ 	.byte	0x04, 0x0a
        /*0056*/ 	.short	(.L_23 - .L_22)
	.align		4
.L_22:
        /*0058*/ 	.word	index@(.nv.constant0._Z10dkernelsoaPiPdPc)
        /*005c*/ 	.short	0x0380
        /*005e*/ 	.short	0x0018


	//----- nvinfo : EIATTR_SW_WAR
	.align		4
.L_23:
        /*0060*/ 	.byte	0x04, 0x36
        /*0062*/ 	.short	(.L_25 - .L_24)
.L_24:
        /*0064*/ 	.word	0x00000008
.L_25:


//--------------------- .nv.info._Z10dkernelaosP7nodeAOS --------------------------
	.section	.nv.info._Z10dkernelaosP7nodeAOS,"",@"SHT_CUDA_INFO"
	.sectionflags	@""
	.align	4


	//----- nvinfo : EIATTR_CUDA_API_VERSION
	.align		4
        /*0000*/ 	.byte	0x04, 0x37
        /*0002*/ 	.short	(.L_27 - .L_26)
.L_26:
        /*0004*/ 	.word	0x00000082


	//----- nvinfo : EIATTR_KPARAM_INFO
	.align		4
.L_27:
        /*0008*/ 	.byte	0x04, 0x17
        /*000a*/ 	.short	(.L_29 - .L_28)
.L_28:
        /*000c*/ 	.word	0x00000000
        /*0010*/ 	.short	0x0000
        /*0012*/ 	.short	0x0000
        /*0014*/ 	.byte	0x00, 0xf5, 0x21, 0x00


	//----- nvinfo : EIATTR_SPARSE_MMA_MASK
	.align		4
.L_29:
        /*0018*/ 	.byte	0x03, 0x50
        /*001a*/ 	.short	0x0000


	//----- nvinfo : EIATTR_MAXREG_COUNT
	.align		4
        /*001c*/ 	.byte	0x03, 0x1b
        /*001e*/ 	.short	0x00ff


	//----- nvinfo : EIATTR_MERCURY_ISA_VERSION
	.align		4
        /*0020*/ 	.byte	0x03, 0x5f
        /*0022*/ 	.short	0x0101


	//----- nvinfo : EIATTR_VRC_CTA_INIT_COUNT
	.align		4
        /*0024*/ 	.byte	0x02, 0x4a
	.zero		1
	.zero		1


	//----- nvinfo : EIATTR_EXIT_INSTR_OFFSETS
	.align		4
        /*0028*/ 	.byte	0x04, 0x1c
        /*002a*/ 	.short	(.L_31 - .L_30)


	//   ....[0]....
.L_30:
        /*002c*/ 	.word	0x000000c0


	//----- nvinfo : EIATTR_CBANK_PARAM_SIZE
	.align		4
.L_31:
        /*0030*/ 	.byte	0x03, 0x19
        /*0032*/ 	.short	0x0008


	//----- nvinfo : EIATTR_PARAM_CBANK
	.align		4
        /*0034*/ 	.byte	0x04, 0x0a
        /*0036*/ 	.short	(.L_33 - .L_32)
	.align		4
.L_32:
        /*0038*/ 	.word	index@(.nv.constant0._Z10dkernelaosP7nodeAOS)
        /*003c*/ 	.short	0x0380
        /*003e*/ 	.short	0x0008


	//----- nvinfo : EIATTR_SW_WAR
	.align		4
.L_33:
        /*0040*/ 	.byte	0x04, 0x36
        /*0042*/ 	.short	(.L_35 - .L_34)
.L_34:
        /*0044*/ 	.word	0x00000008
.L_35:


//--------------------- .nv.callgraph             --------------------------
	.section	.nv.callgraph,"",@"SHT_CUDA_CALLGRAPH"
	.align	4
	.sectionentsize	8
	.align		4
        /*0000*/ 	.word	0x00000000
	.align		4
        /*0004*/ 	.word	0xffffffff
	.align		4
        /*0008*/ 	.word	0x00000000
	.align		4
        /*000c*/ 	.word	0xfffffffe
	.align		4
        /*0010*/ 	.word	0x00000000
	.align		4
        /*0014*/ 	.word	0xfffffffd
	.align		4
        /*0018*/ 	.word	0x00000000
	.align		4
        /*001c*/ 	.word	0xfffffffc


//--------------------- .text._Z10dkernelsoaPiPdPc --------------------------
	.section	.text._Z10dkernelsoaPiPdPc,"ax",@progbits
	.align	128
        .global         _Z10dkernelsoaPiPdPc
        .type           _Z10dkernelsoaPiPdPc,@function
        .size           _Z10dkernelsoaPiPdPc,(.L_x_2 - _Z10dkernelsoaPiPdPc)
        .other          _Z10dkernelsoaPiPdPc,@"STO_CUDA_ENTRY STV_DEFAULT"
_Z10dkernelsoaPiPdPc:
.text._Z10dkernelsoaPiPdPc:
[----:B------:R-:W-:Y:S01]  /*0000*/  LDC R1, c[0x0][0x37c] ;  /* 0x0000df00ff017b82 */ /* 0x000fe20000000800 */
[----:B------:R-:W0:Y:S07]  /*0010*/  S2R R0, SR_TID.X ;  /* 0x0000000000007919 */ /* 0x000e2e0000002100 */
[----:B------:R-:W0:Y:S01]  /*0020*/  S2UR UR6, SR_CTAID.X ;  /* 0x00000000000679c3 */ /* 0x000e220000002500 */
[----:B------:R-:W1:Y:S01]  /*0030*/  LDCU.64 UR8, c[0x0][0x390] ;  /* 0x00007200ff0877ac */ /* 0x000e620008000a00 */
[----:B------:R-:W2:Y:S06]  /*0040*/  LDCU.64 UR4, c[0x0][0x358] ;  /* 0x00006b00ff0477ac */ /* 0x000eac0008000a00 */
[----:B------:R-:W0:Y:S08]  /*0050*/  LDC R9, c[0x0][0x360] ;  /* 0x0000d800ff097b82 */ /* 0x000e300000000800 */
[----:B------:R-:W3:Y:S08]  /*0060*/  LDC.64 R2, c[0x0][0x380] ;  /* 0x0000e000ff027b82 */ /* 0x000ef00000000a00 */
[----:B------:R-:W4:Y:S01]  /*0070*/  LDC.64 R4, c[0x0][0x388] ;  /* 0x0000e200ff047b82 */ /* 0x000f220000000a00 */
[----:B0-----:R-:W-:-:S02]  /*0080*/  IMAD R9, R9, UR6, R0 ;  /* 0x0000000609097c24 */ /* 0x001fc4000f8e0200 */
[----:B------:R-:W-:-:S03]  /*0090*/  HFMA2 R0, -RZ, RZ, 0, 5.9604644775390625e-06 ;  /* 0x00000064ff007431 */ /* 0x000fc600000001ff */
[C---:B-1----:R-:W-:Y:S01]  /*00a0*/  IADD3 R6, P0, PT, R9.reuse, UR8, RZ ;  /* 0x0000000809067c10 */ /* 0x042fe2000ff1e0ff */
[----:B---3--:R-:W-:-:S03]  /*00b0*/  IMAD.WIDE.U32 R2, R9, 0x4, R2 ;  /* 0x0000000409027825 */ /* 0x008fc600078e0002 */
[----:B------:R-:W-:Y:S02]  /*00c0*/  IADD3.X R7, PT, PT, RZ, UR9, RZ, P0, !PT ;  /* 0x00000009ff077c10 */ /* 0x000fe400087fe4ff */
[----:B--2---:R-:W-:Y:S01]  /*00d0*/  STG.E desc[UR4][R2.64], R9 ;  /* 0x0000000902007986 */ /* 0x004fe2000c101904 */
[----:B----4-:R-:W-:-:S05]  /*00e0*/  IMAD.WIDE.U32 R4, R9, 0x8, R4 ;  /* 0x0000000809047825 */ /* 0x010fca00078e0004 */
[----:B------:R-:W-:Y:S04]  /*00f0*/  STG.E.64 desc[UR4][R4.64], RZ ;  /* 0x000000ff04007986 */ /* 0x000fe8000c101b04 */
[----:B------:R-:W-:Y:S01]  /*0100*/  STG.E.U8 desc[UR4][R6.64], R0 ;  /* 0x0000000006007986 */ /* 0x000fe2000c101104 */
[----:B------:R-:W-:Y:S05]  /*0110*/  EXIT ;  /* 0x000000000000794d */ /* 0x000fea0003800000 */
.L_x_0:
[----:B------:R-:W-:-:S00]  /*0120*/  BRA `(.L_x_0) ;  /* 0xfffffffc00fc7947 */ /* 0x000fc0000383ffff */
[----:B------:R-:W-:-:S00]  /*0130*/  NOP ;  /* 0x0000000000007918 */ /* 0x000fc00000000000 */
        /* <DEDUP_REMOVED lines=12> */
.L_x_2:


//--------------------- .text._Z10dkernelaosP7nodeAOS --------------------------
	.section	.text._Z10dkernelaosP7nodeAOS,"ax",@progbits
	.align	128
        .global         _Z10dkernelaosP7nodeAOS
        .type           _Z10dkernelaosP7nodeAOS,@function
        .size           _Z10dkernelaosP7nodeAOS,(.L_x_3 - _Z10dkernelaosP7nodeAOS)
        .other          _Z10dkernelaosP7nodeAOS,@"STO_CUDA_ENTRY STV_DEFAULT"
_Z10dkernelaosP7nodeAOS:
.text._Z10dkernelaosP7nodeAOS:
[----:B------:R-:W-:Y:S01]  /*0000*/  LDC R1, c[0x0][0x37c] ;  /* 0x0000df00ff017b82 */ /* 0x000fe20000000800 */
[----:B------:R-:W0:Y:S07]  /*0010*/  S2R R0, SR_TID.X ;  /* 0x0000000000007919 */ /* 0x000e2e0000002100 */
[----:B------:R-:W0:Y:S01]  /*0020*/  S2UR UR6, SR_CTAID.X ;  /* 0x00000000000679c3 */ /* 0x000e220000002500 */
[----:B------:R-:W1:Y:S07]  /*0030*/  LDCU.64 UR4, c[0x0][0x358] ;  /* 0x00006b00ff0477ac */ /* 0x000e6e0008000a00 */
[----:B------:R-:W0:Y:S08]  /*0040*/  LDC R5, c[0x0][0x360] ;  /* 0x0000d800ff057b82 */ /* 0x000e300000000800 */
[----:B------:R-:W2:Y:S01]  /*0050*/  LDC.64 R2, c[0x0][0x380] ;  /* 0x0000e000ff027b82 */ /* 0x000ea20000000a00 */
[----:B0-----:R-:W-:-:S02]  /*0060*/  IMAD R5, R5, UR6, R0 ;  /* 0x0000000605057c24 */ /* 0x001fc4000f8e0200 */
[----:B------:R-:W-:Y:S02]  /*0070*/  HFMA2 R0, -RZ, RZ, 0, 5.900859832763671875e-06 ;  /* 0x00000063ff007431 */ /* 0x000fe400000001ff */
[----:B--2---:R-:W-:-:S05]  /*0080*/  IMAD.WIDE.U32 R2, R5, 0x18, R2 ;  /* 0x0000001805027825 */ /* 0x004fca00078e0002 */
[----:B-1----:R-:W-:Y:S04]  /*0090*/  STG.E desc[UR4][R2.64], R5 ;  /* 0x0000000502007986 */ /* 0x002fe8000c101904 */
[----:B------:R-:W-:Y:S04]  /*00a0*/  STG.E.U8 desc[UR4][R2.64+0x10], R0 ;  /* 0x0000100002007986 */ /* 0x000fe8000c101104 */
[----:B------:R-:W-:Y:S01]  /*00b0*/  STG.E.64 desc[UR4][R2.64+0x8], RZ ;  /* 0x000008ff02007986 */ /* 0x000fe2000c101b04 */
[----:B------:R-:W-:Y:S05]  /*00c0*/  EXIT ;  /* 0x000000000000794d */ /* 0x000fea0003800000 */
.L_x_1:
        /* <DEDUP_REMOVED lines=11> */
.L_x_3:


//--------------------- .nv.shared.reserved.0     --------------------------
	.section	.nv.shared.reserved.0,"aw",@nobits
	.weak		__nv_reservedSMEM_offset_0_alias
	.size		__nv_reservedSMEM_offset_0_alias, 0, 64
	.other		__nv_reservedSMEM_offset_0_alias,@"STO_CUDA_RESERVED_SHARED STV_DEFAULT"
__nv_reservedSMEM_offset_0_alias:
	.zero		0
	.zero		64


//--------------------- .nv.constant0._Z10dkernelsoaPiPdPc --------------------------
	.section	.nv.constant0._Z10dkernelsoaPiPdPc,"a",@progbits
	.sectionflags	@""
	.align	4
.nv.constant0._Z10dkernelsoaPiPdPc:
	.zero		920


//--------------------- .nv.constant0._Z10dkernelaosP7nodeAOS --------------------------
	.section	.nv.constant0._Z10dkernelaosP7nodeAOS,"a",@progbits
	.sectionflags	@""
	.align	4
.nv.constant0._Z10dkernelaosP7nodeAOS:
	.zero		904


//--------------------- SYMBOLS --------------------------

	.type		.nv.reservedSmem.offset0,@object
	.size		.nv.reservedSmem.offset0,0x4
